//
// Generated by NVIDIA NVVM Compiler
//
// Compiler Build ID: CL-36424714
// Cuda compilation tools, release 13.0, V13.0.88
// Based on NVVM 20.0.0
//

.version 9.0
.target sm_100
.address_size 64

	// .globl	_Z11vectorMultiPKfS0_Pfi

.visible .entry _Z11vectorMultiPKfS0_Pfi(
	.param .u64 .ptr .align 1 _Z11vectorMultiPKfS0_Pfi_param_0,
	.param .u64 .ptr .align 1 _Z11vectorMultiPKfS0_Pfi_param_1,
	.param .u64 .ptr .align 1 _Z11vectorMultiPKfS0_Pfi_param_2,
	.param .u32 _Z11vectorMultiPKfS0_Pfi_param_3
)
{
	.reg .pred 	%p<3>;
	.reg .b32 	%r<11>;
	.reg .b32 	%f<51>;
	.reg .b64 	%rd<19>;

	ld.param.u64 	%rd7, [_Z11vectorMultiPKfS0_Pfi_param_0];
	ld.param.u64 	%rd8, [_Z11vectorMultiPKfS0_Pfi_param_1];
	ld.param.u64 	%rd9, [_Z11vectorMultiPKfS0_Pfi_param_2];
	ld.param.u32 	%r4, [_Z11vectorMultiPKfS0_Pfi_param_3];
	mov.u32 	%r5, %ntid.x;
	mov.u32 	%r6, %ctaid.x;
	mov.u32 	%r7, %tid.x;
	mad.lo.s32 	%r1, %r5, %r6, %r7;
	setp.ge.s32 	%p1, %r1, %r4;
	@%p1 bra 	$L__BB0_4;
	shl.b32 	%r9, %r1, 9;
	mul.wide.u32 	%rd10, %r9, 4;
	cvta.to.global.u64 	%rd11, %rd7;
	add.s64 	%rd12, %rd10, %rd11;
	add.s64 	%rd18, %rd12, 16;
	cvta.to.global.u64 	%rd13, %rd8;
	add.s64 	%rd17, %rd13, 16;
	mov.f32 	%f48, 0f00000000;
	mov.b32 	%r10, 0;
	mov.f32 	%f49, %f48;
	mov.f32 	%f50, %f48;
$L__BB0_2:
	ld.global.f32 	%f8, [%rd18+-16];
	ld.global.f32 	%f9, [%rd17+-16];
	fma.rn.f32 	%f10, %f8, %f9, %f50;
	fma.rn.f32 	%f11, %f8, %f8, %f49;
	fma.rn.f32 	%f12, %f9, %f9, %f48;
	ld.global.f32 	%f13, [%rd18+-12];
	ld.global.f32 	%f14, [%rd17+-12];
	fma.rn.f32 	%f15, %f13, %f14, %f10;
	fma.rn.f32 	%f16, %f13, %f13, %f11;
	fma.rn.f32 	%f17, %f14, %f14, %f12;
	ld.global.f32 	%f18, [%rd18+-8];
	ld.global.f32 	%f19, [%rd17+-8];
	fma.rn.f32 	%f20, %f18, %f19, %f15;
	fma.rn.f32 	%f21, %f18, %f18, %f16;
	fma.rn.f32 	%f22, %f19, %f19, %f17;
	ld.global.f32 	%f23, [%rd18+-4];
	ld.global.f32 	%f24, [%rd17+-4];
	fma.rn.f32 	%f25, %f23, %f24, %f20;
	fma.rn.f32 	%f26, %f23, %f23, %f21;
	fma.rn.f32 	%f27, %f24, %f24, %f22;
	ld.global.f32 	%f28, [%rd18];
	ld.global.f32 	%f29, [%rd17];
	fma.rn.f32 	%f30, %f28, %f29, %f25;
	fma.rn.f32 	%f31, %f28, %f28, %f26;
	fma.rn.f32 	%f32, %f29, %f29, %f27;
	ld.global.f32 	%f33, [%rd18+4];
	ld.global.f32 	%f34, [%rd17+4];
	fma.rn.f32 	%f35, %f33, %f34, %f30;
	fma.rn.f32 	%f36, %f33, %f33, %f31;
	fma.rn.f32 	%f37, %f34, %f34, %f32;
	ld.global.f32 	%f38, [%rd18+8];
	ld.global.f32 	%f39, [%rd17+8];
	fma.rn.f32 	%f40, %f38, %f39, %f35;
	fma.rn.f32 	%f41, %f38, %f38, %f36;
	fma.rn.f32 	%f42, %f39, %f39, %f37;
	ld.global.f32 	%f43, [%rd18+12];
	ld.global.f32 	%f44, [%rd17+12];
	fma.rn.f32 	%f50, %f43, %f44, %f40;
	fma.rn.f32 	%f49, %f43, %f43, %f41;
	fma.rn.f32 	%f48, %f44, %f44, %f42;
	add.s32 	%r10, %r10, 8;
	add.s64 	%rd18, %rd18, 32;
	add.s64 	%rd17, %rd17, 32;
	setp.ne.s32 	%p2, %r10, 512;
	@%p2 bra 	$L__BB0_2;
	mul.f32 	%f45, %f49, %f48;
	sqrt.rn.f32 	%f46, %f45;
	div.rn.f32 	%f47, %f50, %f46;
	cvta.to.global.u64 	%rd14, %rd9;
	mul.wide.s32 	%rd15, %r1, 4;
	add.s64 	%rd16, %rd14, %rd15;
	st.global.f32 	[%rd16], %f47;
$L__BB0_4:
	ret;

}


// ===== COMPILED SASS (sm_100) =====

	.target	sm_100

	.elftype	@"ET_EXEC"


//--------------------- .note.nv.tkinfo           --------------------------
	.section	.note.nv.tkinfo,"",@"SHT_NOTE"
	.sectionflags	@"SHF_NOTE_NV_TKINFO"
	.tkinfo
        /*0018*/ 	.word	0x00000002
        /*0030*/ 	.string	""
        /*0030*/ 	.string	"ptxas"
        /*0030*/ 	.string	"Cuda compilation tools, release 13.0, V13.0.88"
        /*0030*/ 	.string	"Build cuda_13.0.r13.0/compiler.36424714_0"
        /*0030*/ 	.string	"-arch sm_100 -m 64 "



//--------------------- .note.nv.cuinfo           --------------------------
	.section	.note.nv.cuinfo,"",@"SHT_NOTE"
	.sectionflags	@"SHF_NOTE_NV_CUINFO"
        /*0018*/ 	.short	0x0002
        /*001a*/ 	.short	0x0064
        /*001c*/ 	.short	0x0082
	.zero		2


//--------------------- .nv.info                  --------------------------
	.section	.nv.info,"",@"SHT_CUDA_INFO"
	.align	4


	//----- nvinfo : EIATTR_REGCOUNT
	.align		4
        /*0000*/ 	.byte	0x04, 0x2f
        /*0002*/ 	.short	(.L_1 - .L_0)
	.align		4
.L_0:
        /*0004*/ 	.word	index@(_Z11vectorMultiPKfS0_Pfi)
        /*0008*/ 	.word	0x00000020


	//----- nvinfo : EIATTR_FRAME_SIZE
	.align		4
.L_1:
        /*000c*/ 	.byte	0x04, 0x11
        /*000e*/ 	.short	(.L_3 - .L_2)
	.align		4
.L_2:
        /*0010*/ 	.word	index@($__internal_1_$__cuda_sm3x_div_rn_noftz_f32_slowpath)
        /*0014*/ 	.word	0x00000000


	//----- nvinfo : EIATTR_FRAME_SIZE
	.align		4
.L_3:
        /*0018*/ 	.byte	0x04, 0x11
        /*001a*/ 	.short	(.L_5 - .L_4)
	.align		4
.L_4:
        /*001c*/ 	.word	index@($__internal_0_$__cuda_sm20_sqrt_rn_f32_slowpath)
        /*0020*/ 	.word	0x00000000


	//----- nvinfo : EIATTR_FRAME_SIZE
	.align		4
.L_5:
        /*0024*/ 	.byte	0x04, 0x11
        /*0026*/ 	.short	(.L_7 - .L_6)
	.align		4
.L_6:
        /*0028*/ 	.word	index@(_Z11vectorMultiPKfS0_Pfi)
        /*002c*/ 	.word	0x00000000


	//----- nvinfo : EIATTR_MIN_STACK_SIZE
	.align		4
.L_7:
        /*0030*/ 	.byte	0x04, 0x12
        /*0032*/ 	.short	(.L_9 - .L_8)
	.align		4
.L_8:
        /*0034*/ 	.word	index@(_Z11vectorMultiPKfS0_Pfi)
        /*0038*/ 	.word	0x00000000
.L_9:


//--------------------- .nv.compat                --------------------------
	.section	.nv.compat,"",@"SHT_CUDA_COMPAT_INFO"
	.align	4
        /*0000*/ 	.byte	0x02, 0x09, 0x00, 0x00, 0x02, 0x02, 0x01, 0x00, 0x02, 0x05, 0x05, 0x00, 0x03, 0x07, 0x01, 0x01
        /*0010*/ 	.byte	0x02, 0x03, 0x00, 0x00, 0x02, 0x06, 0x01, 0x00, 0x04, 0x0b, 0x08, 0x00, 0x01, 0x00, 0x00, 0x00
        /*0020*/ 	.byte	0x00, 0x00, 0x00, 0x00


//--------------------- .nv.info._Z11vectorMultiPKfS0_Pfi --------------------------
	.section	.nv.info._Z11vectorMultiPKfS0_Pfi,"",@"SHT_CUDA_INFO"
	.sectionflags	@""
	.align	4


	//----- nvinfo : EIATTR_CUDA_API_VERSION
	.align		4
        /*0000*/ 	.byte	0x04, 0x37
        /*0002*/ 	.short	(.L_11 - .L_10)
.L_10:
        /*0004*/ 	.word	0x00000082


	//----- nvinfo : EIATTR_KPARAM_INFO
	.align		4
.L_11:
        /*0008*/ 	.byte	0x04, 0x17
        /*000a*/ 	.short	(.L_13 - .L_12)
.L_12:
        /*000c*/ 	.word	0x00000000
        /*0010*/ 	.short	0x0003
        /*0012*/ 	.short	0x0018
        /*0014*/ 	.byte	0x00, 0xf0, 0x11, 0x00


	//----- nvinfo : EIATTR_KPARAM_INFO
	.align		4
.L_13:
        /*0018*/ 	.byte	0x04, 0x17
        /*001a*/ 	.short	(.L_15 - .L_14)
.L_14:
        /*001c*/ 	.word	0x00000000
        /*0020*/ 	.short	0x0002
        /*0022*/ 	.short	0x0010
        /*0024*/ 	.byte	0x00, 0xf5, 0x21, 0x00


	//----- nvinfo : EIATTR_KPARAM_INFO
	.align		4
.L_15:
        /*0028*/ 	.byte	0x04, 0x17
        /*002a*/ 	.short	(.L_17 - .L_16)
.L_16:
        /*002c*/ 	.word	0x00000000
        /*0030*/ 	.short	0x0001
        /*0032*/ 	.short	0x0008
        /*0034*/ 	.byte	0x00, 0xf5, 0x21, 0x00


	//----- nvinfo : EIATTR_KPARAM_INFO
	.align		4
.L_17:
        /*0038*/ 	.byte	0x04, 0x17
        /*003a*/ 	.short	(.L_19 - .L_18)
.L_18:
        /*003c*/ 	.word	0x00000000
        /*0040*/ 	.short	0x0000
        /*0042*/ 	.short	0x0000
        /*0044*/ 	.byte	0x00, 0xf5, 0x21, 0x00


	//----- nvinfo : EIATTR_SPARSE_MMA_MASK
	.align		4
.L_19:
        /*0048*/ 	.byte	0x03, 0x50
        /*004a*/ 	.short	0x0000


	//----- nvinfo : EIATTR_MAXREG_COUNT
	.align		4
        /*004c*/ 	.byte	0x03, 0x1b
        /*004e*/ 	.short	0x00ff


	//----- nvinfo : EIATTR_MERCURY_ISA_VERSION
	.align		4
        /*0050*/ 	.byte	0x03, 0x5f
        /*0052*/ 	.short	0x0101


	//----- nvinfo : EIATTR_VRC_CTA_INIT_COUNT
	.align		4
        /*0054*/ 	.byte	0x02, 0x4a
	.zero		1
	.zero		1


	//----- nvinfo : EIATTR_EXIT_INSTR_OFFSETS
	.align		4
        /*0058*/ 	.byte	0x04, 0x1c
        /*005a*/ 	.short	(.L_21 - .L_20)


	//   ....[0]....
.L_20:
        /*005c*/ 	.word	0x00000070


	//   ....[1]....
        /*0060*/ 	.word	0x00000de0


	//----- nvinfo : EIATTR_CRS_STACK_SIZE
	.align		4
.L_21:
        /*0064*/ 	.byte	0x04, 0x1e
        /*0066*/ 	.short	(.L_23 - .L_22)
.L_22:
        /*0068*/ 	.word	0x00000000


	//----- nvinfo : EIATTR_CBANK_PARAM_SIZE
	.align		4
.L_23:
        /*006c*/ 	.byte	0x03, 0x19
        /*006e*/ 	.short	0x001c


	//----- nvinfo : EIATTR_PARAM_CBANK
	.align		4
        /*0070*/ 	.byte	0x04, 0x0a
        /*0072*/ 	.short	(.L_25 - .L_24)
	.align		4
.L_24:
        /*0074*/ 	.word	index@(.nv.constant0._Z11vectorMultiPKfS0_Pfi)
        /*0078*/ 	.short	0x0380
        /*007a*/ 	.short	0x001c


	//----- nvinfo : EIATTR_SW_WAR
	.align		4
.L_25:
        /*007c*/ 	.byte	0x04, 0x36
        /*007e*/ 	.short	(.L_27 - .L_26)
.L_26:
        /*0080*/ 	.word	0x00000008
.L_27:


//--------------------- .nv.callgraph             --------------------------
	.section	.nv.callgraph,"",@"SHT_CUDA_CALLGRAPH"
	.align	4
	.sectionentsize	8
	.align		4
        /*0000*/ 	.word	0x00000000
	.align		4
        /*0004*/ 	.word	0xffffffff
	.align		4
        /*0008*/ 	.word	0x00000000
	.align		4
        /*000c*/ 	.word	0xfffffffe
	.align		4
        /*0010*/ 	.word	0x00000000
	.align		4
        /*0014*/ 	.word	0xfffffffd
	.align		4
        /*0018*/ 	.word	0x00000000
	.align		4
        /*001c*/ 	.word	0xfffffffc


//--------------------- .text._Z11vectorMultiPKfS0_Pfi --------------------------
	.section	.text._Z11vectorMultiPKfS0_Pfi,"ax",@progbits
	.align	128
        .global         _Z11vectorMultiPKfS0_Pfi
        .type           _Z11vectorMultiPKfS0_Pfi,@function
        .size           _Z11vectorMultiPKfS0_Pfi,(.L_x_20 - _Z11vectorMultiPKfS0_Pfi)
        .other          _Z11vectorMultiPKfS0_Pfi,@"STO_CUDA_ENTRY STV_DEFAULT"
_Z11vectorMultiPKfS0_Pfi:
.text._Z11vectorMultiPKfS0_Pfi:
[----:B------:R-:W-:Y:S01]  /*0000*/  LDC R1, c[0x0][0x37c] ;  /* 0x0000df00ff017b82 */ /* 0x000fe20000000800 */
[----:B------:R-:W0:Y:S01]  /*0010*/  S2R R6, SR_CTAID.X ;  /* 0x0000000000067919 */ /* 0x000e220000002500 */
[----:B------:R-:W0:Y:S01]  /*0020*/  LDCU UR4, c[0x0][0x360] ;  /* 0x00006c00ff0477ac */ /* 0x000e220008000800 */
[----:B------:R-:W0:Y:S01]  /*0030*/  S2R R3, SR_TID.X ;  /* 0x0000000000037919 */ /* 0x000e220000002100 */
[----:B------:R-:W1:Y:S01]  /*0040*/  LDCU UR5, c[0x0][0x398] ;  /* 0x00007300ff0577ac */ /* 0x000e620008000800 */
[----:B0-----:R-:W-:-:S05]  /*0050*/  IMAD R6, R6, UR4, R3 ;  /* 0x0000000406067c24 */ /* 0x001fca000f8e0203 */
[----:B-1----:R-:W-:-:S13]  /*0060*/  ISETP.GE.AND P0, PT, R6, UR5, PT ;  /* 0x0000000506007c0c */ /* 0x002fda000bf06270 */
[----:B------:R-:W-:Y:S05]  /*0070*/  @P0 EXIT ;  /* 0x000000000000094d */ /* 0x000fea0003800000 */
[----:B------:R-:W0:Y:S01]  /*0080*/  LDC.64 R2, c[0x0][0x380] ;  /* 0x0000e000ff027b82 */ /* 0x000e220000000a00 */
[----:B------:R-:W1:Y:S01]  /*0090*/  LDCU.64 UR4, c[0x0][0x388] ;  /* 0x00007100ff0477ac */ /* 0x000e620008000a00 */
[----:B------:R-:W-:Y:S01]  /*00a0*/  SHF.L.U32 R5, R6, 0x9, RZ ;  /* 0x0000000906057819 */ /* 0x000fe200000006ff */
[----:B------:R-:W-:Y:S01]  /*00b0*/  HFMA2 R20, -RZ, RZ, 0, 0 ;  /* 0x00000000ff147431 */ /* 0x000fe200000001ff */
[----:B------:R-:W-:Y:S01]  /*00c0*/  MOV R17, RZ ;  /* 0x000000ff00117202 */ /* 0x000fe20000000f00 */
[----:B------:R-:W-:Y:S01]  /*00d0*/  HFMA2 R0, -RZ, RZ, 0, 0 ;  /* 0x00000000ff007431 */ /* 0x000fe200000001ff */
[----:B------:R-:W2:Y:S01]  /*00e0*/  LDCU.64 UR6, c[0x0][0x358] ;  /* 0x00006b00ff0677ac */ /* 0x000ea20008000a00 */
[----:B-1----:R-:W-:-:S04]  /*00f0*/  UIADD3 UR4, UP0, UPT, UR4, 0x10, URZ ;  /* 0x0000001004047890 */ /* 0x002fc8000ff1e0ff */
[----:B------:R-:W-:Y:S01]  /*0100*/  UIADD3.X UR5, UPT, UPT, URZ, UR5, URZ, UP0, !UPT ;  /* 0x00000005ff057290 */ /* 0x000fe200087fe4ff */
[----:B0-----:R-:W-:Y:S01]  /*0110*/  IMAD.WIDE.U32 R2, R5, 0x4, R2 ;  /* 0x0000000405027825 */ /* 0x001fe200078e0002 */
[----:B------:R-:W-:Y:S01]  /*0120*/  MOV R4, UR4 ;  /* 0x0000000400047c02 */ /* 0x000fe20008000f00 */
[----:B------:R-:W-:Y:S01]  /*0130*/  UMOV UR4, URZ ;  /* 0x000000ff00047c82 */ /* 0x000fe20008000000 */
[----:B------:R-:W-:Y:S02]  /*0140*/  IADD3 R2, P0, PT, R2, 0x10, RZ ;  /* 0x0000001002027810 */ /* 0x000fe40007f1e0ff */
[----:B------:R-:W-:Y:S02]  /*0150*/  MOV R5, UR5 ;  /* 0x0000000500057c02 */ /* 0x000fe40008000f00 */
[----:B--2---:R-:W-:-:S09]  /*0160*/  IADD3.X R11, PT, PT, RZ, R3, RZ, P0, !PT ;  /* 0x00000003ff0b7210 */ /* 0x004fd200007fe4ff */
.L_x_0:
[----:B------:R-:W-:Y:S01]  /*0170*/  MOV R3, R11 ;  /* 0x0000000b00037202 */ /* 0x000fe20000000f00 */
[----:B------:R-:W2:Y:S04]  /*0180*/  LDG.E R21, desc[UR6][R4.64+-0x10] ;  /* 0xfffff00604157981 */ /* 0x000ea8000c1e1900 */
[----:B------:R-:W3:Y:S04]  /*0190*/  LDG.E R26, desc[UR6][R2.64+-0x10] ;  /* 0xfffff006021a7981 */ /* 0x000ee8000c1e1900 */
[----:B------:R-:W4:Y:S04]  /*01a0*/  LDG.E R18, desc[UR6][R2.64+-0xc] ;  /* 0xfffff40602127981 */ /* 0x000f28000c1e1900 */
[----:B------:R-:W5:Y:S04]  /*01b0*/  LDG.E R25, desc[UR6][R4.64+-0xc] ;  /* 0xfffff40604197981 */ /* 0x000f68000c1e1900 */
        /* <DEDUP_REMOVED lines=13> */
[----:B------:R-:W5:Y:S01]  /*0290*/  LDG.E R12, desc[UR6][R4.64+0x10] ;  /* 0x00001006040c7981 */ /* 0x000f62000c1e1900 */
[----:B--2---:R-:W-:-:S03]  /*02a0*/  FFMA R28, R21, R21, R20 ;  /* 0x00000015151c7223 */ /* 0x004fc60000000014 */
[----:B------:R-:W2:Y:S01]  /*02b0*/  LDG.E R20, desc[UR6][R2.64+0x14] ;  /* 0x0000140602147981 */ /* 0x000ea2000c1e1900 */
[C---:B---3--:R-:W-:Y:S01]  /*02c0*/  FFMA R17, R26.reuse, R26, R17 ;  /* 0x0000001a1a117223 */ /* 0x048fe20000000011 */
[----:B------:R-:W-:Y:S02]  /*02d0*/  FFMA R26, R26, R21, R0 ;  /* 0x000000151a1a7223 */ /* 0x000fe40000000000 */
[----:B------:R-:W3:Y:S01]  /*02e0*/  LDG.E R21, desc[UR6][R4.64+0x14] ;  /* 0x0000140604157981 */ /* 0x000ee2000c1e1900 */
[----:B----4-:R-:W-:-:S03]  /*02f0*/  FFMA R0, R18, R18, R17 ;  /* 0x0000001212007223 */ /* 0x010fc60000000011 */
[----:B------:R-:W4:Y:S01]  /*0300*/  LDG.E R17, desc[UR6][R4.64+0x18] ;  /* 0x0000180604117981 */ /* 0x000f22000c1e1900 */
[----:B-----5:R-:W-:-:S03]  /*0310*/  FFMA R27, R18, R25, R26 ;  /* 0x00000019121b7223 */ /* 0x020fc6000000001a */
[----:B------:R-:W5:Y:S01]  /*0320*/  LDG.E R18, desc[UR6][R2.64+0x18] ;  /* 0x0000180602127981 */ /* 0x000f62000c1e1900 */
[----:B------:R-:W-:Y:S01]  /*0330*/  FFMA R25, R25, R25, R28 ;  /* 0x0000001919197223 */ /* 0x000fe2000000001c */
[C---:B------:R-:W-:Y:S01]  /*0340*/  FFMA R0, R19.reuse, R19, R0 ;  /* 0x0000001313007223 */ /* 0x040fe20000000000 */
[-C--:B------:R-:W-:Y:S02]  /*0350*/  FFMA R27, R19, R16.reuse, R27 ;  /* 0x00000010131b7223 */ /* 0x080fe4000000001b */
[----:B------:R-:W-:Y:S01]  /*0360*/  FFMA R25, R16, R16, R25 ;  /* 0x0000001010197223 */ /* 0x000fe20000000019 */
[----:B------:R-:W4:Y:S04]  /*0370*/  LDG.E R19, desc[UR6][R2.64+0x1c] ;  /* 0x00001c0602137981 */ /* 0x000f28000c1e1900 */
[----:B------:R-:W4:Y:S01]  /*0380*/  LDG.E R16, desc[UR6][R4.64+0x1c] ;  /* 0x00001c0604107981 */ /* 0x000f22000c1e1900 */
[C---:B------:R-:W-:Y:S01]  /*0390*/  FFMA R0, R15.reuse, R15, R0 ;  /* 0x0000000f0f007223 */ /* 0x040fe20000000000 */
[-C--:B------:R-:W-:Y:S01]  /*03a0*/  FFMA R27, R15, R14.reuse, R27 ;  /* 0x0000000e0f1b7223 */ /* 0x080fe2000000001b */
[----:B------:R-:W-:Y:S01]  /*03b0*/  FFMA R29, R14, R14, R25 ;  /* 0x0000000e0e1d7223 */ /* 0x000fe20000000019 */
[----:B------:R-:W4:Y:S04]  /*03c0*/  LDG.E R15, desc[UR6][R4.64+0x20] ;  /* 0x00002006040f7981 */ /* 0x000f28000c1e1900 */
[----:B------:R-:W4:Y:S01]  /*03d0*/  LDG.E R14, desc[UR6][R2.64+0x20] ;  /* 0x00002006020e7981 */ /* 0x000f22000c1e1900 */
[C---:B------:R-:W-:Y:S01]  /*03e0*/  FFMA R25, R7.reuse, R7, R0 ;  /* 0x0000000707197223 */ /* 0x040fe20000000000 */
[----:B------:R-:W-:-:S02]  /*03f0*/  FFMA R26, R7, R24, R27 ;  /* 0x00000018071a7223 */ /* 0x000fc4000000001b */
[----:B------:R-:W4:Y:S04]  /*0400*/  LDG.E R0, desc[UR6][R2.64+0x24] ;  /* 0x0000240602007981 */ /* 0x000f28000c1e1900 */
[----:B------:R-:W4:Y:S01]  /*0410*/  LDG.E R7, desc[UR6][R4.64+0x24] ;  /* 0x0000240604077981 */ /* 0x000f22000c1e1900 */
[----:B------:R-:W-:Y:S01]  /*0420*/  FFMA R24, R24, R24, R29 ;  /* 0x0000001818187223 */ /* 0x000fe2000000001d */
[C---:B------:R-:W-:Y:S01]  /*0430*/  FFMA R25, R8.reuse, R8, R25 ;  /* 0x0000000808197223 */ /* 0x040fe20000000019 */
[-C--:B------:R-:W-:Y:S02]  /*0440*/  FFMA R26, R8, R9.reuse, R26 ;  /* 0x00000009081a7223 */ /* 0x080fe4000000001a */
[----:B------:R-:W-:Y:S01]  /*0450*/  FFMA R24, R9, R9, R24 ;  /* 0x0000000909187223 */ /* 0x000fe20000000018 */
[C---:B------:R-:W-:Y:S01]  /*0460*/  FFMA R25, R10.reuse, R10, R25 ;  /* 0x0000000a0a197223 */ /* 0x040fe20000000019 */
[----:B------:R-:W4:Y:S01]  /*0470*/  LDG.E R8, desc[UR6][R2.64+0x28] ;  /* 0x0000280602087981 */ /* 0x000f22000c1e1900 */
[-C--:B------:R-:W-:Y:S01]  /*0480*/  FFMA R26, R10, R13.reuse, R26 ;  /* 0x0000000d0a1a7223 */ /* 0x080fe2000000001a */
[----:B------:R-:W-:-:S02]  /*0490*/  FFMA R24, R13, R13, R24 ;  /* 0x0000000d0d187223 */ /* 0x000fc40000000018 */
[----:B------:R-:W4:Y:S01]  /*04a0*/  LDG.E R9, desc[UR6][R4.64+0x28] ;  /* 0x0000280604097981 */ /* 0x000f22000c1e1900 */
[C---:B------:R-:W-:Y:S01]  /*04b0*/  FFMA R10, R22.reuse, R22, R25 ;  /* 0x00000016160a7223 */ /* 0x040fe20000000019 */
[-C--:B------:R-:W-:Y:S01]  /*04c0*/  FFMA R13, R22, R23.reuse, R26 ;  /* 0x00000017160d7223 */ /* 0x080fe2000000001a */
[----:B------:R-:W-:Y:S02]  /*04d0*/  FFMA R23, R23, R23, R24 ;  /* 0x0000001717177223 */ /* 0x000fe40000000018 */
[C---:B------:R-:W-:Y:S02]  /*04e0*/  FFMA R25, R11.reuse, R11, R10 ;  /* 0x0000000b0b197223 */ /* 0x040fe4000000000a */
[----:B------:R-:W4:Y:S01]  /*04f0*/  LDG.E R10, desc[UR6][R2.64+0x2c] ;  /* 0x00002c06020a7981 */ /* 0x000f22000c1e1900 */
[----:B------:R-:W-:-:S03]  /*0500*/  FFMA R22, R11, R12, R13 ;  /* 0x0000000c0b167223 */ /* 0x000fc6000000000d */
[----:B------:R-:W4:Y:S01]  /*0510*/  LDG.E R11, desc[UR6][R4.64+0x2c] ;  /* 0x00002c06040b7981 */ /* 0x000f22000c1e1900 */
[----:B------:R-:W-:-:S03]  /*0520*/  FFMA R24, R12, R12, R23 ;  /* 0x0000000c0c187223 */ /* 0x000fc60000000017 */
[----:B------:R-:W4:Y:S04]  /*0530*/  LDG.E R12, desc[UR6][R2.64+0x30] ;  /* 0x00003006020c7981 */ /* 0x000f28000c1e1900 */
[----:B------:R-:W4:Y:S04]  /*0540*/  LDG.E R13, desc[UR6][R4.64+0x30] ;  /* 0x00003006040d7981 */ /* 0x000f28000c1e1900 */
[----:B------:R-:W4:Y:S01]  /*0550*/  LDG.E R23, desc[UR6][R2.64+0x38] ;  /* 0x0000380602177981 */ /* 0x000f22000c1e1900 */
[C---:B--2---:R-:W-:Y:S01]  /*0560*/  FFMA R25, R20.reuse, R20, R25 ;  /* 0x0000001414197223 */ /* 0x044fe20000000019 */
[-C--:B---3--:R-:W-:Y:S01]  /*0570*/  FFMA R22, R20, R21.reuse, R22 ;  /* 0x0000001514167223 */ /* 0x088fe20000000016 */
[----:B------:R-:W-:Y:S01]  /*0580*/  FFMA R24, R21, R21, R24 ;  /* 0x0000001515187223 */ /* 0x000fe20000000018 */
[----:B------:R-:W2:Y:S04]  /*0590*/  LDG.E R20, desc[UR6][R4.64+0x34] ;  /* 0x0000340604147981 */ /* 0x000ea8000c1e1900 */
[----:B------:R-:W3:Y:S01]  /*05a0*/  LDG.E R21, desc[UR6][R2.64+0x34] ;  /* 0x0000340602157981 */ /* 0x000ee2000c1e1900 */
[C---:B-----5:R-:W-:Y:S01]  /*05b0*/  FFMA R26, R18.reuse, R18, R25 ;  /* 0x00000012121a7223 */ /* 0x060fe20000000019 */
[----:B----4-:R-:W-:-:S02]  /*05c0*/  FFMA R27, R18, R17, R22 ;  /* 0x00000011121b7223 */ /* 0x010fc40000000016 */
[----:B------:R-:W4:Y:S01]  /*05d0*/  LDG.E R18, desc[UR6][R4.64+0x38] ;  /* 0x0000380604127981 */ /* 0x000f22000c1e1900 */
[----:B------:R-:W-:-:S03]  /*05e0*/  FFMA R29, R17, R17, R24 ;  /* 0x00000011111d7223 */ /* 0x000fc60000000018 */
[----:B------:R-:W5:Y:S01]  /*05f0*/  LDG.E R17, desc[UR6][R2.64+0x3c] ;  /* 0x00003c0602117981 */ /* 0x000f62000c1e1900 */
[----:B------:R-:W-:-:S03]  /*0600*/  FFMA R25, R19, R19, R26 ;  /* 0x0000001313197223 */ /* 0x000fc6000000001a */
[----:B------:R-:W5:Y:S01]  /*0610*/  LDG.E R22, desc[UR6][R4.64+0x3c] ;  /* 0x00003c0604167981 */ /* 0x000f62000c1e1900 */
[-C--:B------:R-:W-:Y:S01]  /*0620*/  FFMA R24, R19, R16.reuse, R27 ;  /* 0x0000001013187223 */ /* 0x080fe2000000001b */
[----:B------:R-:W-:Y:S02]  /*0630*/  FFMA R26, R16, R16, R29 ;  /* 0x00000010101a7223 */ /* 0x000fe4000000001d */
[----:B------:R-:W5:Y:S04]  /*0640*/  LDG.E R19, desc[UR6][R2.64+0x40] ;  /* 0x0000400602137981 */ /* 0x000f68000c1e1900 */
[----:B------:R-:W5:Y:S01]  /*0650*/  LDG.E R16, desc[UR6][R4.64+0x40] ;  /* 0x0000400604107981 */ /* 0x000f62000c1e1900 */
[C---:B------:R-:W-:Y:S01]  /*0660*/  FFMA R25, R14.reuse, R14, R25 ;  /* 0x0000000e0e197223 */ /* 0x040fe20000000019 */
[-C--:B------:R-:W-:Y:S01]  /*0670*/  FFMA R24, R14, R15.reuse, R24 ;  /* 0x0000000f0e187223 */ /* 0x080fe20000000018 */
[----:B------:R-:W-:Y:S01]  /*0680*/  FFMA R26, R15, R15, R26 ;  /* 0x0000000f0f1a7223 */ /* 0x000fe2000000001a */
        /* <DEDUP_REMOVED lines=9> */
[----:B------:R-:W-:-:S02]  /*0720*/  FFMA R26, R9, R9, R26 ;  /* 0x00000009091a7223 */ /* 0x000fc4000000001a */
[C---:B------:R-:W-:Y:S01]  /*0730*/  FFMA R25, R10.reuse, R10, R25 ;  /* 0x0000000a0a197223 */ /* 0x040fe20000000019 */
[-C--:B------:R-:W-:Y:S01]  /*0740*/  FFMA R24, R10, R11.reuse, R24 ;  /* 0x0000000b0a187223 */ /* 0x080fe20000000018 */
[----:B------:R-:W-:Y:S02]  /*0750*/  FFMA R26, R11, R11, R26 ;  /* 0x0000000b0b1a7223 */ /* 0x000fe4000000001a */
[----:B------:R-:W5:Y:S01]  /*0760*/  LDG.E R11, desc[UR6][R2.64+0x50] ;  /* 0x00005006020b7981 */ /* 0x000f62000c1e1900 */
[C---:B------:R-:W-:Y:S01]  /*0770*/  FFMA R8, R12.reuse, R12, R25 ;  /* 0x0000000c0c087223 */ /* 0x040fe20000000019 */
[-C--:B------:R-:W-:Y:S01]  /*0780*/  FFMA R9, R12, R13.reuse, R24 ;  /* 0x0000000d0c097223 */ /* 0x080fe20000000018 */
[----:B------:R-:W-:Y:S01]  /*0790*/  FFMA R13, R13, R13, R26 ;  /* 0x0000000d0d0d7223 */ /* 0x000fe2000000001a */
[----:B------:R-:W5:Y:S03]  /*07a0*/  LDG.E R12, desc[UR6][R4.64+0x54] ;  /* 0x00005406040c7981 */ /* 0x000f66000c1e1900 */
[-C--:B--2---:R-:W-:Y:S01]  /*07b0*/  FFMA R13, R20, R20.reuse, R13 ;  /* 0x00000014140d7223 */ /* 0x084fe2000000000d */
[C---:B---3--:R-:W-:Y:S01]  /*07c0*/  FFMA R10, R21.reuse, R21, R8 ;  /* 0x00000015150a7223 */ /* 0x048fe20000000008 */
[----:B------:R-:W-:Y:S01]  /*07d0*/  FFMA R21, R21, R20, R9 ;  /* 0x0000001415157223 */ /* 0x000fe20000000009 */
[----:B------:R-:W2:Y:S04]  /*07e0*/  LDG.E R8, desc[UR6][R4.64+0x4c] ;  /* 0x00004c0604087981 */ /* 0x000ea8000c1e1900 */
[----:B------:R-:W3:Y:S01]  /*07f0*/  LDG.E R9, desc[UR6][R2.64+0x4c] ;  /* 0x00004c0602097981 */ /* 0x000ee2000c1e1900 */
[C---:B------:R-:W-:Y:S01]  /*0800*/  FFMA R20, R23.reuse, R23, R10 ;  /* 0x0000001717147223 */ /* 0x040fe2000000000a */
[----:B----4-:R-:W-:-:S02]  /*0810*/  FFMA R21, R23, R18, R21 ;  /* 0x0000001217157223 */ /* 0x010fc40000000015 */
[----:B------:R-:W4:Y:S01]  /*0820*/  LDG.E R10, desc[UR6][R4.64+0x50] ;  /* 0x00005006040a7981 */ /* 0x000f22000c1e1900 */
[----:B------:R-:W-:-:S03]  /*0830*/  FFMA R23, R18, R18, R13 ;  /* 0x0000001212177223 */ /* 0x000fc6000000000d */
[----:B------:R-:W4:Y:S01]  /*0840*/  LDG.E R13, desc[UR6][R2.64+0x54] ;  /* 0x00005406020d7981 */ /* 0x000f22000c1e1900 */
[C---:B-----5:R-:W-:Y:S01]  /*0850*/  FFMA R20, R17.reuse, R17, R20 ;  /* 0x0000001111147223 */ /* 0x060fe20000000014 */
[-C--:B------:R-:W-:Y:S02]  /*0860*/  FFMA R21, R17, R22.reuse, R21 ;  /* 0x0000001611157223 */ /* 0x080fe40000000015 */
[----:B------:R-:W5:Y:S01]  /*0870*/  LDG.E R18, desc[UR6][R2.64+0x58] ;  /* 0x0000580602127981 */ /* 0x000f62000c1e1900 */
[----:B------:R-:W-:-:S03]  /*0880*/  FFMA R23, R22, R22, R23 ;  /* 0x0000001616177223 */ /* 0x000fc60000000017 */
[----:B------:R-:W5:Y:S01]  /*0890*/  LDG.E R17, desc[UR6][R4.64+0x58] ;  /* 0x0000580604117981 */ /* 0x000f62000c1e1900 */
[C---:B------:R-:W-:Y:S01]  /*08a0*/  FFMA R25, R19.reuse, R19, R20 ;  /* 0x0000001313197223 */ /* 0x040fe20000000014 */
[-C--:B------:R-:W-:Y:S02]  /*08b0*/  FFMA R22, R19, R16.reuse, R21 ;  /* 0x0000001013167223 */ /* 0x080fe40000000015 */
[----:B------:R-:W5:Y:S01]  /*08c0*/  LDG.E R21, desc[UR6][R2.64+0x5c] ;  /* 0x00005c0602157981 */ /* 0x000f62000c1e1900 */
[----:B------:R-:W-:-:S03]  /*08d0*/  FFMA R24, R16, R16, R23 ;  /* 0x0000001010187223 */ /* 0x000fc60000000017 */
[----:B------:R-:W5:Y:S01]  /*08e0*/  LDG.E R20, desc[UR6][R4.64+0x5c] ;  /* 0x00005c0604147981 */ /* 0x000f62000c1e1900 */
[----:B------:R-:W-:-:S03]  /*08f0*/  FFMA R26, R14, R14, R25 ;  /* 0x0000000e0e1a7223 */ /* 0x000fc60000000019 */
[----:B------:R-:W5:Y:S01]  /*0900*/  LDG.E R16, desc[UR6][R2.64+0x60] ;  /* 0x0000600602107981 */ /* 0x000f62000c1e1900 */
[----:B------:R-:W-:-:S03]  /*0910*/  FFMA R23, R14, R15, R22 ;  /* 0x0000000f0e177223 */ /* 0x000fc60000000016 */
[----:B------:R-:W5:Y:S01]  /*0920*/  LDG.E R19, desc[UR6][R4.64+0x60] ;  /* 0x0000600604137981 */ /* 0x000f62000c1e1900 */
[----:B------:R-:W-:-:S03]  /*0930*/  FFMA R25, R15, R15, R24 ;  /* 0x0000000f0f197223 */ /* 0x000fc60000000018 */
[----:B------:R-:W5:Y:S04]  /*0940*/  LDG.E R15, desc[UR6][R2.64+0x64] ;  /* 0x00006406020f7981 */ /* 0x000f68000c1e1900 */
[----:B------:R-:W5:Y:S01]  /*0950*/  LDG.E R14, desc[UR6][R4.64+0x64] ;  /* 0x00006406040e7981 */ /* 0x000f62000c1e1900 */
[----:B------:R-:W-:-:S03]  /*0960*/  FFMA R27, R7, R0, R23 ;  /* 0x00000000071b7223 */ /* 0x000fc60000000017 */
[----:B------:R-:W5:Y:S01]  /*0970*/  LDG.E R22, desc[UR6][R2.64+0x68] ;  /* 0x0000680602167981 */ /* 0x000f62000c1e1900 */
[----:B------:R-:W-:-:S03]  /*0980*/  FFMA R25, R0, R0, R25 ;  /* 0x0000000000197223 */ /* 0x000fc60000000019 */
[----:B------:R-:W5:Y:S01]  /*0990*/  LDG.E R23, desc[UR6][R4.64+0x68] ;  /* 0x0000680604177981 */ /* 0x000f62000c1e1900 */
[----:B------:R-:W-:-:S03]  /*09a0*/  FFMA R24, R7, R7, R26 ;  /* 0x0000000707187223 */ /* 0x000fc6000000001a */
[----:B------:R0:W5:Y:S04]  /*09b0*/  LDG.E R0, desc[UR6][R2.64+0x6c] ;  /* 0x00006c0602007981 */ /* 0x000168000c1e1900 */
[----:B------:R1:W5:Y:S01]  /*09c0*/  LDG.E R7, desc[UR6][R4.64+0x6c] ;  /* 0x00006c0604077981 */ /* 0x000362000c1e1900 */
[----:B------:R-:W-:Y:S01]  /*09d0*/  UIADD3 UR4, UPT, UPT, UR4, 0x20, URZ ;  /* 0x0000002004047890 */ /* 0x000fe2000fffe0ff */
[----:B0-----:R-:W-:-:S03]  /*09e0*/  IADD3 R2, P0, PT, R2, 0x80, RZ ;  /* 0x0000008002027810 */ /* 0x001fc60007f1e0ff */
[----:B------:R-:W-:Y:S01]  /*09f0*/  UISETP.NE.AND UP0, UPT, UR4, 0x200, UPT ;  /* 0x000002000400788c */ /* 0x000fe2000bf05270 */
[C---:B---3--:R-:W-:Y:S01]  /*0a00*/  FFMA R24, R9.reuse, R9, R24 ;  /* 0x0000000909187223 */ /* 0x048fe20000000018 */
[-C--:B--2---:R-:W-:Y:S01]  /*0a10*/  FFMA R27, R9, R8.reuse, R27 ;  /* 0x00000008091b7223 */ /* 0x084fe2000000001b */
[----:B------:R-:W-:Y:S02]  /*0a20*/  FFMA R9, R8, R8, R25 ;  /* 0x0000000808097223 */ /* 0x000fe40000000019 */
[C---:B------:R-:W-:Y:S01]  /*0a30*/  FFMA R8, R11.reuse, R11, R24 ;  /* 0x0000000b0b087223 */ /* 0x040fe20000000018 */
[-C--:B----4-:R-:W-:Y:S01]  /*0a40*/  FFMA R11, R11, R10.reuse, R27 ;  /* 0x0000000a0b0b7223 */ /* 0x090fe2000000001b */
[----:B------:R-:W-:Y:S02]  /*0a50*/  FFMA R9, R10, R10, R9 ;  /* 0x0000000a0a097223 */ /* 0x000fe40000000009 */
[C---:B------:R-:W-:Y:S01]  /*0a60*/  FFMA R25, R13.reuse, R13, R8 ;  /* 0x0000000d0d197223 */ /* 0x040fe20000000008 */
[-C--:B------:R-:W-:Y:S01]  /*0a70*/  FFMA R8, R13, R12.reuse, R11 ;  /* 0x0000000c0d087223 */ /* 0x080fe2000000000b */
[----:B------:R-:W-:-:S02]  /*0a80*/  FFMA R12, R12, R12, R9 ;  /* 0x0000000c0c0c7223 */ /* 0x000fc40000000009 */
[C---:B-----5:R-:W-:Y:S01]  /*0a90*/  FFMA R10, R18.reuse, R18, R25 ;  /* 0x00000012120a7223 */ /* 0x060fe20000000019 */
[-C--:B------:R-:W-:Y:S01]  /*0aa0*/  FFMA R9, R18, R17.reuse, R8 ;  /* 0x0000001112097223 */ /* 0x080fe20000000008 */
[----:B------:R-:W-:Y:S02]  /*0ab0*/  FFMA R17, R17, R17, R12 ;  /* 0x0000001111117223 */ /* 0x000fe4000000000c */
[C---:B------:R-:W-:Y:S01]  /*0ac0*/  FFMA R11, R21.reuse, R21, R10 ;  /* 0x00000015150b7223 */ /* 0x040fe2000000000a */
[-C--:B------:R-:W-:Y:S01]  /*0ad0*/  FFMA R8, R21, R20.reuse, R9 ;  /* 0x0000001415087223 */ /* 0x080fe20000000009 */
[----:B------:R-:W-:Y:S02]  /*0ae0*/  FFMA R20, R20, R20, R17 ;  /* 0x0000001414147223 */ /* 0x000fe40000000011 */
[C---:B------:R-:W-:Y:S01]  /*0af0*/  FFMA R10, R16.reuse, R16, R11 ;  /* 0x00000010100a7223 */ /* 0x040fe2000000000b */
[----:B------:R-:W-:Y:S01]  /*0b00*/  IADD3.X R11, PT, PT, RZ, R3, RZ, P0, !PT ;  /* 0x00000003ff0b7210 */ /* 0x000fe200007fe4ff */
[-C--:B------:R-:W-:Y:S01]  /*0b10*/  FFMA R9, R16, R19.reuse, R8 ;  /* 0x0000001310097223 */ /* 0x080fe20000000008 */
[----:B------:R-:W-:Y:S01]  /*0b20*/  FFMA R19, R19, R19, R20 ;  /* 0x0000001313137223 */ /* 0x000fe20000000014 */
[----:B------:R-:W-:-:S02]  /*0b30*/  FFMA R3, R15, R15, R10 ;  /* 0x0000000f0f037223 */ /* 0x000fc4000000000a */
[-C--:B------:R-:W-:Y:S01]  /*0b40*/  FFMA R8, R15, R14.reuse, R9 ;  /* 0x0000000e0f087223 */ /* 0x080fe20000000009 */
[----:B------:R-:W-:Y:S01]  /*0b50*/  FFMA R14, R14, R14, R19 ;  /* 0x0000000e0e0e7223 */ /* 0x000fe20000000013 */
[----:B-1----:R-:W-:Y:S01]  /*0b60*/  IADD3 R4, P0, PT, R4, 0x80, RZ ;  /* 0x0000008004047810 */ /* 0x002fe20007f1e0ff */
[C---:B------:R-:W-:Y:S01]  /*0b70*/  FFMA R3, R22.reuse, R22, R3 ;  /* 0x0000001616037223 */ /* 0x040fe20000000003 */
[-C--:B------:R-:W-:Y:S01]  /*0b80*/  FFMA R8, R22, R23.reuse, R8 ;  /* 0x0000001716087223 */ /* 0x080fe20000000008 */
[----:B------:R-:W-:Y:S01]  /*0b90*/  FFMA R14, R23, R23, R14 ;  /* 0x00000017170e7223 */ /* 0x000fe2000000000e */
[----:B------:R-:W-:Y:S01]  /*0ba0*/  IADD3.X R5, PT, PT, RZ, R5, RZ, P0, !PT ;  /* 0x00000005ff057210 */ /* 0x000fe200007fe4ff */
[C---:B------:R-:W-:Y:S01]  /*0bb0*/  FFMA R17, R0.reuse, R0, R3 ;  /* 0x0000000000117223 */ /* 0x040fe20000000003 */
[-C--:B------:R-:W-:Y:S01]  /*0bc0*/  FFMA R0, R0, R7.reuse, R8 ;  /* 0x0000000700007223 */ /* 0x080fe20000000008 */
[----:B------:R-:W-:Y:S01]  /*0bd0*/  FFMA R20, R7, R7, R14 ;  /* 0x0000000707147223 */ /* 0x000fe2000000000e */
[----:B------:R-:W-:Y:S06]  /*0be0*/  BRA.U UP0, `(.L_x_0) ;  /* 0xfffffff500607547 */ /* 0x000fec000b83ffff */
[----:B------:R-:W-:Y:S01]  /*0bf0*/  FMUL R2, R20, R17 ;  /* 0x0000001114027220 */ /* 0x000fe20000400000 */
[----:B------:R-:W-:Y:S03]  /*0c00*/  BSSY.RECONVERGENT B0, `(.L_x_1) ;  /* 0x000000d000007945 */ /* 0x000fe60003800200 */
[----:B------:R0:W1:Y:S01]  /*0c10*/  MUFU.RSQ R5, R2 ;  /* 0x0000000200057308 */ /* 0x0000620000001400 */
[----:B------:R-:W-:-:S04]  /*0c20*/  IADD3 R3, PT, PT, R2, -0xd000000, RZ ;  /* 0xf300000002037810 */ /* 0x000fc80007ffe0ff */
[----:B------:R-:W-:-:S13]  /*0c30*/  ISETP.GT.U32.AND P0, PT, R3, 0x727fffff, PT ;  /* 0x727fffff0300780c */ /* 0x000fda0003f04070 */
[----:B01----:R-:W-:Y:S05]  /*0c40*/  @!P0 BRA `(.L_x_2) ;  /* 0x0000000000108947 */ /* 0x003fea0003800000 */
[----:B------:R-:W-:-:S07]  /*0c50*/  MOV R10, 0xc70 ;  /* 0x00000c70000a7802 */ /* 0x000fce0000000f00 */
[----:B------:R-:W-:Y:S05]  /*0c60*/  CALL.REL.NOINC `($__internal_0_$__cuda_sm20_sqrt_rn_f32_slowpath) ;  /* 0x0000000000607944 */ /* 0x000fea0003c00000 */
[----:B------:R-:W-:Y:S01]  /*0c70*/  MOV R3, R4 ;  /* 0x0000000400037202 */ /* 0x000fe20000000f00 */
[----:B------:R-:W-:Y:S06]  /*0c80*/  BRA `(.L_x_3) ;  /* 0x0000000000107947 */ /* 0x000fec0003800000 */
.L_x_2:
[----:B------:R-:W-:Y:S01]  /*0c90*/  FMUL.FTZ R3, R2, R5 ;  /* 0x0000000502037220 */ /* 0x000fe20000410000 */
[----:B------:R-:W-:-:S03]  /*0ca0*/  FMUL.FTZ R4, R5, 0.5 ;  /* 0x3f00000005047820 */ /* 0x000fc60000410000 */
[----:B------:R-:W-:-:S04]  /*0cb0*/  FFMA R2, -R3, R3, R2 ;  /* 0x0000000303027223 */ /* 0x000fc80000000102 */
[----:B------:R-:W-:-:S07]  /*0cc0*/  FFMA R3, R2, R4, R3 ;  /* 0x0000000402037223 */ /* 0x000fce0000000003 */
.L_x_3:
[----:B------:R-:W-:Y:S05]  /*0cd0*/  BSYNC.RECONVERGENT B0 ;  /* 0x0000000000007941 */ /* 0x000fea0003800200 */
.L_x_1:
[----:B------:R-:W0:Y:S01]  /*0ce0*/  MUFU.RCP R2, R3 ;  /* 0x0000000300027308 */ /* 0x000e220000001000 */
[----:B------:R-:W-:Y:S07]  /*0cf0*/  BSSY.RECONVERGENT B0, `(.L_x_4) ;  /* 0x000000b000007945 */ /* 0x000fee0003800200 */
[----:B------:R-:W1:Y:S01]  /*0d00*/  FCHK P0, R0, R3 ;  /* 0x0000000300007302 */ /* 0x000e620000000000 */
[----:B0-----:R-:W-:-:S04]  /*0d10*/  FFMA R5, R2, -R3, 1 ;  /* 0x3f80000002057423 */ /* 0x001fc80000000803 */
[----:B------:R-:W-:-:S04]  /*0d20*/  FFMA R5, R2, R5, R2 ;  /* 0x0000000502057223 */ /* 0x000fc80000000002 */
[----:B------:R-:W-:-:S04]  /*0d30*/  FFMA R2, R0, R5, RZ ;  /* 0x0000000500027223 */ /* 0x000fc800000000ff */
[----:B------:R-:W-:-:S04]  /*0d40*/  FFMA R4, R2, -R3, R0 ;  /* 0x8000000302047223 */ /* 0x000fc80000000000 */
[----:B------:R-:W-:Y:S01]  /*0d50*/  FFMA R5, R5, R4, R2 ;  /* 0x0000000405057223 */ /* 0x000fe20000000002 */
[----:B-1----:R-:W-:Y:S06]  /*0d60*/  @!P0 BRA `(.L_x_5) ;  /* 0x00000000000c8947 */ /* 0x002fec0003800000 */
[----:B------:R-:W-:-:S07]  /*0d70*/  MOV R2, 0xd90 ;  /* 0x00000d9000027802 */ /* 0x000fce0000000f00 */
[----:B------:R-:W-:Y:S05]  /*0d80*/  CALL.REL.NOINC `($__internal_1_$__cuda_sm3x_div_rn_noftz_f32_slowpath) ;  /* 0x0000000000747944 */ /* 0x000fea0003c00000 */
[----:B------:R-:W-:-:S07]  /*0d90*/  MOV R5, R0 ;  /* 0x0000000000057202 */ /* 0x000fce0000000f00 */
.L_x_5:
[----:B------:R-:W-:Y:S05]  /*0da0*/  BSYNC.RECONVERGENT B0 ;  /* 0x0000000000007941 */ /* 0x000fea0003800200 */
.L_x_4:
[----:B------:R-:W0:Y:S02]  /*0db0*/  LDC.64 R2, c[0x0][0x390] ;  /* 0x0000e400ff027b82 */ /* 0x000e240000000a00 */
[----:B0-----:R-:W-:-:S05]  /*0dc0*/  IMAD.WIDE R6, R6, 0x4, R2 ;  /* 0x0000000406067825 */ /* 0x001fca00078e0202 */
[----:B------:R-:W-:Y:S01]  /*0dd0*/  STG.E desc[UR6][R6.64], R5 ;  /* 0x0000000506007986 */ /* 0x000fe2000c101906 */
[----:B------:R-:W-:Y:S05]  /*0de0*/  EXIT ;  /* 0x000000000000794d */ /* 0x000fea0003800000 */
        .weak           $__internal_0_$__cuda_sm20_sqrt_rn_f32_slowpath
        .type           $__internal_0_$__cuda_sm20_sqrt_rn_f32_slowpath,@function
        .size           $__internal_0_$__cuda_sm20_sqrt_rn_f32_slowpath,($__internal_1_$__cuda_sm3x_div_rn_noftz_f32_slowpath - $__internal_0_$__cuda_sm20_sqrt_rn_f32_slowpath)
$__internal_0_$__cuda_sm20_sqrt_rn_f32_slowpath:
[----:B------:R-:W-:-:S13]  /*0df0*/  LOP3.LUT P0, RZ, R2, 0x7fffffff, RZ, 0xc0, !PT ;  /* 0x7fffffff02ff7812 */ /* 0x000fda000780c0ff */
[----:B------:R-:W-:Y:S01]  /*0e00*/  @!P0 MOV R3, R2 ;  /* 0x0000000200038202 */ /* 0x000fe20000000f00 */
[----:B------:R-:W-:Y:S06]  /*0e10*/  @!P0 BRA `(.L_x_6) ;  /* 0x0000000000408947 */ /* 0x000fec0003800000 */
[----:B------:R-:W-:-:S13]  /*0e20*/  FSETP.GEU.FTZ.AND P0, PT, R2, RZ, PT ;  /* 0x000000ff0200720b */ /* 0x000fda0003f1e000 */
[----:B------:R-:W-:Y:S01]  /*0e30*/  @!P0 MOV R3, 0x7fffffff ;  /* 0x7fffffff00038802 */ /* 0x000fe20000000f00 */
[----:B------:R-:W-:Y:S06]  /*0e40*/  @!P0 BRA `(.L_x_6) ;  /* 0x0000000000348947 */ /* 0x000fec0003800000 */
[----:B------:R-:W-:-:S13]  /*0e50*/  FSETP.GTU.FTZ.AND P0, PT, |R2|, +INF , PT ;  /* 0x7f8000000200780b */ /* 0x000fda0003f1c200 */
[----:B------:R-:W-:Y:S01]  /*0e60*/  @P0 FADD.FTZ R3, R2, 1 ;  /* 0x3f80000002030421 */ /* 0x000fe20000010000 */
[----:B------:R-:W-:Y:S06]  /*0e70*/  @P0 BRA `(.L_x_6) ;  /* 0x0000000000280947 */ /* 0x000fec0003800000 */
[----:B------:R-:W-:-:S13]  /*0e80*/  FSETP.NEU.FTZ.AND P0, PT, |R2|, +INF , PT ;  /* 0x7f8000000200780b */ /* 0x000fda0003f1d200 */
[----:B------:R-:W-:-:S04]  /*0e90*/  @P0 FFMA R4, R2, 1.84467440737095516160e+19, RZ ;  /* 0x5f80000002040823 */ /* 0x000fc800000000ff */
[----:B------:R-:W0:Y:S02]  /*0ea0*/  @P0 MUFU.RSQ R3, R4 ;  /* 0x0000000400030308 */ /* 0x000e240000001400 */
[----:B0-----:R-:W-:Y:S01]  /*0eb0*/  @P0 FMUL.FTZ R5, R4, R3 ;  /* 0x0000000304050220 */ /* 0x001fe20000410000 */
[----:B------:R-:W-:Y:S01]  /*0ec0*/  @P0 FMUL.FTZ R9, R3, 0.5 ;  /* 0x3f00000003090820 */ /* 0x000fe20000410000 */
[----:B------:R-:W-:Y:S02]  /*0ed0*/  @!P0 MOV R3, R2 ;  /* 0x0000000200038202 */ /* 0x000fe40000000f00 */
[----:B------:R-:W-:-:S04]  /*0ee0*/  @P0 FADD.FTZ R7, -R5, -RZ ;  /* 0x800000ff05070221 */ /* 0x000fc80000010100 */
[----:B------:R-:W-:-:S04]  /*0ef0*/  @P0 FFMA R8, R5, R7, R4 ;  /* 0x0000000705080223 */ /* 0x000fc80000000004 */
[----:B------:R-:W-:-:S04]  /*0f00*/  @P0 FFMA R8, R8, R9, R5 ;  /* 0x0000000908080223 */ /* 0x000fc80000000005 */
[----:B------:R-:W-:-:S07]  /*0f10*/  @P0 FMUL.FTZ R3, R8, 2.3283064365386962891e-10 ;  /* 0x2f80000008030820 */ /* 0x000fce0000410000 */
.L_x_6:
[----:B------:R-:W-:Y:S01]  /*0f20*/  MOV R4, R3 ;  /* 0x0000000300047202 */ /* 0x000fe20000000f00 */
[----:B------:R-:W-:Y:S01]  /*0f30*/  HFMA2 R3, -RZ, RZ, 0, 0 ;  /* 0x00000000ff037431 */ /* 0x000fe200000001ff */
[----:B------:R-:W-:-:S04]  /*0f40*/  MOV R2, R10 ;  /* 0x0000000a00027202 */ /* 0x000fc80000000f00 */
[----:B------:R-:W-:Y:S05]  /*0f50*/  RET.REL.NODEC R2 `(_Z11vectorMultiPKfS0_Pfi) ;  /* 0xfffffff002287950 */ /* 0x000fea0003c3ffff */
        .weak           $__internal_1_$__cuda_sm3x_div_rn_noftz_f32_slowpath
        .type           $__internal_1_$__cuda_sm3x_div_rn_noftz_f32_slowpath,@function
        .size           $__internal_1_$__cuda_sm3x_div_rn_noftz_f32_slowpath,(.L_x_20 - $__internal_1_$__cuda_sm3x_div_rn_noftz_f32_slowpath)
$__internal_1_$__cuda_sm3x_div_rn_noftz_f32_slowpath:
[----:B------:R-:W-:Y:S01]  /*0f60*/  SHF.R.U32.HI R5, RZ, 0x17, R3 ;  /* 0x00000017ff057819 */ /* 0x000fe20000011603 */
[----:B------:R-:W-:Y:S01]  /*0f70*/  BSSY.RECONVERGENT B1, `(.L_x_7) ;  /* 0x0000063000017945 */ /* 0x000fe20003800200 */
[----:B------:R-:W-:Y:S02]  /*0f80*/  SHF.R.U32.HI R4, RZ, 0x17, R0 ;  /* 0x00000017ff047819 */ /* 0x000fe40000011600 */
[----:B------:R-:W-:Y:S02]  /*0f90*/  LOP3.LUT R12, R5, 0xff, RZ, 0xc0, !PT ;  /* 0x000000ff050c7812 */ /* 0x000fe400078ec0ff */
[----:B------:R-:W-:Y:S02]  /*0fa0*/  LOP3.LUT R10, R4, 0xff, RZ, 0xc0, !PT ;  /* 0x000000ff040a7812 */ /* 0x000fe400078ec0ff */
[----:B------:R-:W-:Y:S02]  /*0fb0*/  IADD3 R8, PT, PT, R12, -0x1, RZ ;  /* 0xffffffff0c087810 */ /* 0x000fe40007ffe0ff */
[----:B------:R-:W-:-:S02]  /*0fc0*/  IADD3 R7, PT, PT, R10, -0x1, RZ ;  /* 0xffffffff0a077810 */ /* 0x000fc40007ffe0ff */
[----:B------:R-:W-:Y:S02]  /*0fd0*/  ISETP.GT.U32.AND P0, PT, R8, 0xfd, PT ;  /* 0x000000fd0800780c */ /* 0x000fe40003f04070 */
[----:B------:R-:W-:Y:S02]  /*0fe0*/  MOV R4, R0 ;  /* 0x0000000000047202 */ /* 0x000fe40000000f00 */
[----:B------:R-:W-:-:S13]  /*0ff0*/  ISETP.GT.U32.OR P0, PT, R7, 0xfd, P0 ;  /* 0x000000fd0700780c */ /* 0x000fda0000704470 */
[----:B------:R-:W-:Y:S01]  /*1000*/  @!P0 MOV R5, RZ ;  /* 0x000000ff00058202 */ /* 0x000fe20000000f00 */
[----:B------:R-:W-:Y:S06]  /*1010*/  @!P0 BRA `(.L_x_8) ;  /* 0x00000000005c8947 */ /* 0x000fec0003800000 */
[----:B------:R-:W-:Y:S02]  /*1020*/  FSETP.GTU.FTZ.AND P1, PT, |R3|, +INF , PT ;  /* 0x7f8000000300780b */ /* 0x000fe40003f3c200 */
[----:B------:R-:W-:-:S04]  /*1030*/  FSETP.GTU.FTZ.AND P0, PT, |R0|, +INF , PT ;  /* 0x7f8000000000780b */ /* 0x000fc80003f1c200 */
[----:B------:R-:W-:-:S13]  /*1040*/  PLOP3.LUT P0, PT, P0, P1, PT, 0xf8, 0x8f ;  /* 0x00000000008f781c */ /* 0x000fda0000703f70 */
[----:B------:R-:W-:Y:S05]  /*1050*/  @P0 BRA `(.L_x_9) ;  /* 0x00000004004c0947 */ /* 0x000fea0003800000 */
[----:B------:R-:W-:-:S13]  /*1060*/  LOP3.LUT P0, RZ, R3, 0x7fffffff, R4, 0xc8, !PT ;  /* 0x7fffffff03ff7812 */ /* 0x000fda000780c804 */
[----:B------:R-:W-:Y:S05]  /*1070*/  @!P0 BRA `(.L_x_10) ;  /* 0x00000004003c8947 */ /* 0x000fea0003800000 */
[C---:B------:R-:W-:Y:S02]  /*1080*/  FSETP.NEU.FTZ.AND P2, PT, |R0|.reuse, +INF , PT ;  /* 0x7f8000000000780b */ /* 0x040fe40003f5d200 */
[----:B------:R-:W-:Y:S02]  /*1090*/  FSETP.NEU.FTZ.AND P1, PT, |R3|, +INF , PT ;  /* 0x7f8000000300780b */ /* 0x000fe40003f3d200 */
[----:B------:R-:W-:-:S11]  /*10a0*/  FSETP.NEU.FTZ.AND P0, PT, |R0|, +INF , PT ;  /* 0x7f8000000000780b */ /* 0x000fd60003f1d200 */
[----:B------:R-:W-:Y:S05]  /*10b0*/  @!P1 BRA !P2, `(.L_x_10) ;  /* 0x00000004002c9947 */ /* 0x000fea0005000000 */
[----:B------:R-:W-:-:S04]  /*10c0*/  LOP3.LUT P2, RZ, R4, 0x7fffffff, RZ, 0xc0, !PT ;  /* 0x7fffffff04ff7812 */ /* 0x000fc8000784c0ff */
[----:B------:R-:W-:-:S13]  /*10d0*/  PLOP3.LUT P1, PT, P1, P2, PT, 0x2f, 0xf2 ;  /* 0x0000000000f2781c */ /* 0x000fda0000f24577 */
[----:B------:R-:W-:Y:S05]  /*10e0*/  @P1 BRA `(.L_x_11) ;  /* 0x0000000400181947 */ /* 0x000fea0003800000 */
[----:B------:R-:W-:-:S04]  /*10f0*/  LOP3.LUT P1, RZ, R3, 0x7fffffff, RZ, 0xc0, !PT ;  /* 0x7fffffff03ff7812 */ /* 0x000fc8000782c0ff */
[----:B------:R-:W-:-:S13]  /*1100*/  PLOP3.LUT P0, PT, P0, P1, PT, 0x2f, 0xf2 ;  /* 0x0000000000f2781c */ /* 0x000fda0000702577 */
[----:B------:R-:W-:Y:S05]  /*1110*/  @P0 BRA `(.L_x_12) ;  /* 0x0000000400000947 */ /* 0x000fea0003800000 */
[----:B------:R-:W-:Y:S02]  /*1120*/  ISETP.GE.AND P0, PT, R7, RZ, PT ;  /* 0x000000ff0700720c */ /* 0x000fe40003f06270 */
[----:B------:R-:W-:-:S11]  /*1130*/  ISETP.GE.AND P1, PT, R8, RZ, PT ;  /* 0x000000ff0800720c */ /* 0x000fd60003f26270 */
[----:B------:R-:W-:Y:S01]  /*1140*/  @P0 MOV R5, RZ ;  /* 0x000000ff00050202 */ /* 0x000fe20000000f00 */
[----:B------:R-:W-:Y:S01]  /*1150*/  @!P0 FFMA R4, R0, 1.84467440737095516160e+19, RZ ;  /* 0x5f80000000048823 */ /* 0x000fe200000000ff */
[----:B------:R-:W-:Y:S01]  /*1160*/  @!P0 MOV R5, 0xffffffc0 ;  /* 0xffffffc000058802 */ /* 0x000fe20000000f00 */
[----:B------:R-:W-:-:S03]  /*1170*/  @!P1 FFMA R3, R3, 1.84467440737095516160e+19, RZ ;  /* 0x5f80000003039823 */ /* 0x000fc600000000ff */
[----:B------:R-:W-:-:S07]  /*1180*/  @!P1 IADD3 R5, PT, PT, R5, 0x40, RZ ;  /* 0x0000004005059810 */ /* 0x000fce0007ffe0ff */
.L_x_8:
[----:B------:R-:W-:Y:S01]  /*1190*/  LEA R0, R12, 0xc0800000, 0x17 ;  /* 0xc08000000c007811 */ /* 0x000fe200078eb8ff */
[----:B------:R-:W-:Y:S03]  /*11a0*/  BSSY.RECONVERGENT B2, `(.L_x_13) ;  /* 0x0000036000027945 */ /* 0x000fe60003800200 */
[----:B------:R-:W-:Y:S02]  /*11b0*/  IADD3 R7, PT, PT, -R0, R3, RZ ;  /* 0x0000000300077210 */ /* 0x000fe40007ffe1ff */
[----:B------:R-:W-:Y:S02]  /*11c0*/  IADD3 R3, PT, PT, R10, -0x7f, RZ ;  /* 0xffffff810a037810 */ /* 0x000fe40007ffe0ff */
[----:B------:R-:W0:Y:S01]  /*11d0*/  MUFU.RCP R8, R7 ;  /* 0x0000000700087308 */ /* 0x000e220000001000 */
[----:B------:R-:W-:Y:S02]  /*11e0*/  FADD.FTZ R9, -R7, -RZ ;  /* 0x800000ff07097221 */ /* 0x000fe40000010100 */
[----:B------:R-:W-:-:S02]  /*11f0*/  IMAD R0, R3, -0x800000, R4 ;  /* 0xff80000003007824 */ /* 0x000fc400078e0204 */
[----:B0-----:R-:W-:-:S04]  /*1200*/  FFMA R11, R8, R9, 1 ;  /* 0x3f800000080b7423 */ /* 0x001fc80000000009 */
[----:B------:R-:W-:-:S04]  /*1210*/  FFMA R13, R8, R11, R8 ;  /* 0x0000000b080d7223 */ /* 0x000fc80000000008 */
[----:B------:R-:W-:-:S04]  /*1220*/  FFMA R4, R0, R13, RZ ;  /* 0x0000000d00047223 */ /* 0x000fc800000000ff */
[----:B------:R-:W-:-:S04]  /*1230*/  FFMA R11, R9, R4, R0 ;  /* 0x00000004090b7223 */ /* 0x000fc80000000000 */
[----:B------:R-:W-:Y:S01]  /*1240*/  FFMA R8, R13, R11, R4 ;  /* 0x0000000b0d087223 */ /* 0x000fe20000000004 */
[----:B------:R-:W-:-:S03]  /*1250*/  IADD3 R4, PT, PT, R3, 0x7f, -R12 ;  /* 0x0000007f03047810 */ /* 0x000fc60007ffe80c */
[----:B------:R-:W-:Y:S01]  /*1260*/  FFMA R9, R9, R8, R0 ;  /* 0x0000000809097223 */ /* 0x000fe20000000000 */
[----:B------:R-:W-:-:S03]  /*1270*/  IADD3 R4, PT, PT, R4, R5, RZ ;  /* 0x0000000504047210 */ /* 0x000fc60007ffe0ff */
[----:B------:R-:W-:-:S05]  /*1280*/  FFMA R0, R13, R9, R8 ;  /* 0x000000090d007223 */ /* 0x000fca0000000008 */
[----:B------:R-:W-:-:S04]  /*1290*/  SHF.R.U32.HI R3, RZ, 0x17, R0 ;  /* 0x00000017ff037819 */ /* 0x000fc80000011600 */
[----:B------:R-:W-:-:S04]  /*12a0*/  LOP3.LUT R3, R3, 0xff, RZ, 0xc0, !PT ;  /* 0x000000ff03037812 */ /* 0x000fc800078ec0ff */
[----:B------:R-:W-:-:S04]  /*12b0*/  IADD3 R7, PT, PT, R3, R4, RZ ;  /* 0x0000000403077210 */ /* 0x000fc80007ffe0ff */
[----:B------:R-:W-:-:S04]  /*12c0*/  IADD3 R3, PT, PT, R7, -0x1, RZ ;  /* 0xffffffff07037810 */ /* 0x000fc80007ffe0ff */
[----:B------:R-:W-:-:S13]  /*12d0*/  ISETP.GE.U32.AND P0, PT, R3, 0xfe, PT ;  /* 0x000000fe0300780c */ /* 0x000fda0003f06070 */
[----:B------:R-:W-:Y:S05]  /*12e0*/  @!P0 BRA `(.L_x_14) ;  /* 0x0000000000808947 */ /* 0x000fea0003800000 */
[----:B------:R-:W-:-:S13]  /*12f0*/  ISETP.GT.AND P0, PT, R7, 0xfe, PT ;  /* 0x000000fe0700780c */ /* 0x000fda0003f04270 */
[----:B------:R-:W-:Y:S05]  /*1300*/  @P0 BRA `(.L_x_15) ;  /* 0x00000000006c0947 */ /* 0x000fea0003800000 */
[----:B------:R-:W-:-:S13]  /*1310*/  ISETP.GE.AND P0, PT, R7, 0x1, PT ;  /* 0x000000010700780c */ /* 0x000fda0003f06270 */
[----:B------:R-:W-:Y:S05]  /*1320*/  @P0 BRA `(.L_x_16) ;  /* 0x0000000000740947 */ /* 0x000fea0003800000 */
[----:B------:R-:W-:Y:S02]  /*1330*/  ISETP.GE.AND P0, PT, R7, -0x18, PT ;  /* 0xffffffe80700780c */ /* 0x000fe40003f06270 */
[----:B------:R-:W-:-:S11]  /*1340*/  LOP3.LUT R0, R0, 0x80000000, RZ, 0xc0, !PT ;  /* 0x8000000000007812 */ /* 0x000fd600078ec0ff */
[----:B------:R-:W-:Y:S05]  /*1350*/  @!P0 BRA `(.L_x_16) ;  /* 0x0000000000688947 */ /* 0x000fea0003800000 */
[CCC-:B------:R-:W-:Y:S01]  /*1360*/  FFMA.RZ R3, R13.reuse, R9.reuse, R8.reuse ;  /* 0x000000090d037223 */ /* 0x1c0fe2000000c008 */
[-CC-:B------:R-:W-:Y:S01]  /*1370*/  FFMA.RM R4, R13, R9.reuse, R8.reuse ;  /* 0x000000090d047223 */ /* 0x180fe20000004008 */
[C---:B------:R-:W-:Y:S02]  /*1380*/  ISETP.NE.AND P2, PT, R7.reuse, RZ, PT ;  /* 0x000000ff0700720c */ /* 0x040fe40003f45270 */
[----:B------:R-:W-:Y:S02]  /*1390*/  ISETP.NE.AND P1, PT, R7, RZ, PT ;  /* 0x000000ff0700720c */ /* 0x000fe40003f25270 */
[----:B------:R-:W-:Y:S01]  /*13a0*/  LOP3.LUT R5, R3, 0x7fffff, RZ, 0xc0, !PT ;  /* 0x007fffff03057812 */ /* 0x000fe200078ec0ff */
[----:B------:R-:W-:Y:S01]  /*13b0*/  FFMA.RP R3, R13, R9, R8 ;  /* 0x000000090d037223 */ /* 0x000fe20000008008 */
[----:B------:R-:W-:Y:S02]  /*13c0*/  IADD3 R8, PT, PT, R7, 0x20, RZ ;  /* 0x0000002007087810 */ /* 0x000fe40007ffe0ff */
[----:B------:R-:W-:-:S02]  /*13d0*/  LOP3.LUT R5, R5, 0x800000, RZ, 0xfc, !PT ;  /* 0x0080000005057812 */ /* 0x000fc400078efcff */
[----:B------:R-:W-:Y:S02]  /*13e0*/  IADD3 R7, PT, PT, -R7, RZ, RZ ;  /* 0x000000ff07077210 */ /* 0x000fe40007ffe1ff */
[----:B------:R-:W-:Y:S02]  /*13f0*/  SHF.L.U32 R8, R5, R8, RZ ;  /* 0x0000000805087219 */ /* 0x000fe400000006ff */
[----:B------:R-:W-:Y:S02]  /*1400*/  FSETP.NEU.FTZ.AND P0, PT, R3, R4, PT ;  /* 0x000000040300720b */ /* 0x000fe40003f1d000 */
[----:B------:R-:W-:Y:S02]  /*1410*/  SEL R4, R7, RZ, P2 ;  /* 0x000000ff07047207 */ /* 0x000fe40001000000 */
[----:B------:R-:W-:Y:S02]  /*1420*/  ISETP.NE.AND P1, PT, R8, RZ, P1 ;  /* 0x000000ff0800720c */ /* 0x000fe40000f25270 */
[----:B------:R-:W-:-:S02]  /*1430*/  SHF.R.U32.HI R4, RZ, R4, R5 ;  /* 0x00000004ff047219 */ /* 0x000fc40000011605 */
[----:B------:R-:W-:Y:S02]  /*1440*/  PLOP3.LUT P0, PT, P0, P1, PT, 0xf8, 0x8f ;  /* 0x00000000008f781c */ /* 0x000fe40000703f70 */
[----:B------:R-:W-:Y:S02]  /*1450*/  SHF.R.U32.HI R8, RZ, 0x1, R4 ;  /* 0x00000001ff087819 */ /* 0x000fe40000011604 */
[----:B------:R-:W-:-:S04]  /*1460*/  SEL R3, RZ, 0x1, !P0 ;  /* 0x00000001ff037807 */ /* 0x000fc80004000000 */
[----:B------:R-:W-:-:S04]  /*1470*/  LOP3.LUT R3, R3, 0x1, R8, 0xf8, !PT ;  /* 0x0000000103037812 */ /* 0x000fc800078ef808 */
[----:B------:R-:W-:-:S04]  /*1480*/  LOP3.LUT R3, R3, R4, RZ, 0xc0, !PT ;  /* 0x0000000403037212 */ /* 0x000fc800078ec0ff */
[----:B------:R-:W-:-:S04]  /*1490*/  IADD3 R3, PT, PT, R8, R3, RZ ;  /* 0x0000000308037210 */ /* 0x000fc80007ffe0ff */
[----:B------:R-:W-:Y:S01]  /*14a0*/  LOP3.LUT R0, R3, R0, RZ, 0xfc, !PT ;  /* 0x0000000003007212 */ /* 0x000fe200078efcff */
[----:B------:R-:W-:Y:S06]  /*14b0*/  BRA `(.L_x_16) ;  /* 0x0000000000107947 */ /* 0x000fec0003800000 */
.L_x_15:
[----:B------:R-:W-:-:S04]  /*14c0*/  LOP3.LUT R0, R0, 0x80000000, RZ, 0xc0, !PT ;  /* 0x8000000000007812 */ /* 0x000fc800078ec0ff */
[----:B------:R-:W-:Y:S01]  /*14d0*/  LOP3.LUT R0, R0, 0x7f800000, RZ, 0xfc, !PT ;  /* 0x7f80000000007812 */ /* 0x000fe200078efcff */
[----:B------:R-:W-:Y:S06]  /*14e0*/  BRA `(.L_x_16) ;  /* 0x0000000000047947 */ /* 0x000fec0003800000 */
.L_x_14:
[----:B------:R-:W-:-:S07]  /*14f0*/  LEA R0, R4, R0, 0x17 ;  /* 0x0000000004007211 */ /* 0x000fce00078eb8ff */
.L_x_16:
[----:B------:R-:W-:Y:S05]  /*1500*/  BSYNC.RECONVERGENT B2 ;  /* 0x0000000000027941 */ /* 0x000fea0003800200 */
.L_x_13:
[----:B------:R-:W-:Y:S05]  /*1510*/  BRA `(.L_x_17) ;  /* 0x0000000000207947 */ /* 0x000fea0003800000 */
.L_x_12:
[----:B------:R-:W-:-:S04]  /*1520*/  LOP3.LUT R0, R3, 0x80000000, R4, 0x48, !PT ;  /* 0x8000000003007812 */ /* 0x000fc800078e4804 */
[----:B------:R-:W-:Y:S01]  /*1530*/  LOP3.LUT R0, R0, 0x7f800000, RZ, 0xfc, !PT ;  /* 0x7f80000000007812 */ /* 0x000fe200078efcff */
[----:B------:R-:W-:Y:S06]  /*1540*/  BRA `(.L_x_17) ;  /* 0x0000000000147947 */ /* 0x000fec0003800000 */
.L_x_11:
[----:B------:R-:W-:Y:S01]  /*1550*/  LOP3.LUT R0, R3, 0x80000000, R4, 0x48, !PT ;  /* 0x8000000003007812 */ /* 0x000fe200078e4804 */
[----:B------:R-:W-:Y:S06]  /*1560*/  BRA `(.L_x_17) ;  /* 0x00000000000c7947 */ /* 0x000fec0003800000 */
.L_x_10:
[----:B------:R-:W0:Y:S01]  /*1570*/  MUFU.RSQ R0, -QNAN ;  /* 0xffc0000000007908 */ /* 0x000e220000001400 */
[----:B------:R-:W-:Y:S05]  /*1580*/  BRA `(.L_x_17) ;  /* 0x0000000000047947 */ /* 0x000fea0003800000 */
.L_x_9:
[----:B------:R-:W-:-:S07]  /*1590*/  FADD.FTZ R0, R0, R3 ;  /* 0x0000000300007221 */ /* 0x000fce0000010000 */
.L_x_17:
[----:B------:R-:W-:Y:S05]  /*15a0*/  BSYNC.RECONVERGENT B1 ;  /* 0x0000000000017941 */ /* 0x000fea0003800200 */
.L_x_7:
[----:B------:R-:W-:-:S04]  /*15b0*/  HFMA2 R3, -RZ, RZ, 0, 0 ;  /* 0x00000000ff037431 */ /* 0x000fc800000001ff */
[----:B0-----:R-:W-:Y:S05]  /*15c0*/  RET.REL.NODEC R2 `(_Z11vectorMultiPKfS0_Pfi) ;  /* 0xffffffe8028c7950 */ /* 0x001fea0003c3ffff */
.L_x_18:
[----:B------:R-:W-:-:S00]  /*15d0*/  BRA `(.L_x_18) ;  /* 0xfffffffc00fc7947 */ /* 0x000fc0000383ffff */
[----:B------:R-:W-:-:S00]  /*15e0*/  NOP ;  /* 0x0000000000007918 */ /* 0x000fc00000000000 */
        /* <DEDUP_REMOVED lines=9> */
.L_x_20:


//--------------------- .nv.shared.reserved.0     --------------------------
	.section	.nv.shared.reserved.0,"aw",@nobits
	.weak		__nv_reservedSMEM_offset_0_alias
	.size		__nv_reservedSMEM_offset_0_alias, 0, 64
	.other		__nv_reservedSMEM_offset_0_alias,@"STO_CUDA_RESERVED_SHARED STV_DEFAULT"
__nv_reservedSMEM_offset_0_alias:
	.zero		0
	.zero		64


//--------------------- .nv.constant0._Z11vectorMultiPKfS0_Pfi --------------------------
	.section	.nv.constant0._Z11vectorMultiPKfS0_Pfi,"a",@progbits
	.sectionflags	@""
	.align	4
.nv.constant0._Z11vectorMultiPKfS0_Pfi:
	.zero		924


//--------------------- SYMBOLS --------------------------

	.type		.nv.reservedSmem.offset0,@object
	.size		.nv.reservedSmem.offset0,0x4
